//
// Generated by NVIDIA NVVM Compiler
//
// Compiler Build ID: CL-36424714
// Cuda compilation tools, release 13.0, V13.0.88
// Based on NVVM 20.0.0
//

.version 9.0
.target sm_100
.address_size 64

	// .globl	_Z9MyKernel2PfS_S_ii
.extern .shared .align 16 .b8 s[];

.visible .entry _Z9MyKernel2PfS_S_ii(
	.param .u64 .ptr .align 1 _Z9MyKernel2PfS_S_ii_param_0,
	.param .u64 .ptr .align 1 _Z9MyKernel2PfS_S_ii_param_1,
	.param .u64 .ptr .align 1 _Z9MyKernel2PfS_S_ii_param_2,
	.param .u32 _Z9MyKernel2PfS_S_ii_param_3,
	.param .u32 _Z9MyKernel2PfS_S_ii_param_4
)
{
	.reg .pred 	%p<10>;
	.reg .b32 	%r<81>;
	.reg .b32 	%f<70>;
	.reg .b64 	%rd<12>;

	ld.param.u64 	%rd4, [_Z9MyKernel2PfS_S_ii_param_0];
	ld.param.u64 	%rd5, [_Z9MyKernel2PfS_S_ii_param_1];
	ld.param.u64 	%rd6, [_Z9MyKernel2PfS_S_ii_param_2];
	ld.param.u32 	%r30, [_Z9MyKernel2PfS_S_ii_param_3];
	mov.u32 	%r1, %ntid.x;
	mov.u32 	%r2, %tid.x;
	mov.u32 	%r3, %tid.y;
	setp.gt.u32 	%p1, %r1, %r30;
	@%p1 bra 	$L__BB0_14;
	mov.u32 	%r32, %ntid.y;
	mul.lo.s32 	%r33, %r1, %r32;
	shl.b32 	%r34, %r33, 2;
	mov.u32 	%r35, s;
	add.s32 	%r4, %r35, %r34;
	cvta.to.global.u64 	%rd7, %rd6;
	mov.u32 	%r36, %ctaid.y;
	mad.lo.s32 	%r37, %r36, %r32, %r3;
	mad.lo.s32 	%r5, %r30, %r37, %r2;
	mad.lo.s32 	%r38, %r30, %r3, %r2;
	shl.b32 	%r39, %r38, 2;
	add.s32 	%r6, %r35, %r39;
	mad.lo.s32 	%r40, %r30, %r2, %r3;
	shl.b32 	%r41, %r40, 2;
	add.s32 	%r7, %r4, %r41;
	mov.u32 	%r42, %ctaid.x;
	mad.lo.s32 	%r43, %r42, %r1, %r5;
	mul.wide.s32 	%rd8, %r43, 4;
	add.s64 	%rd1, %rd7, %rd8;
	and.b32  	%r8, %r1, 7;
	add.s32 	%r9, %r8, -1;
	and.b32  	%r10, %r1, 3;
	and.b32  	%r11, %r1, 2040;
	and.b32  	%r12, %r1, 1;
	div.u32 	%r44, %r30, %r1;
	max.u32 	%r13, %r44, 1;
	and.b32  	%r45, %r1, -8;
	neg.s32 	%r14, %r45;
	shl.b32 	%r46, %r3, 2;
	add.s32 	%r47, %r46, %r35;
	add.s32 	%r15, %r47, 16;
	shl.b32 	%r48, %r2, 2;
	add.s32 	%r49, %r34, %r48;
	add.s32 	%r50, %r49, %r35;
	add.s32 	%r16, %r50, 16;
	cvta.to.global.u64 	%rd2, %rd4;
	cvta.to.global.u64 	%rd3, %rd5;
	mov.f32 	%f69, 0f00000000;
	mov.b32 	%r74, 0;
$L__BB0_2:
	setp.lt.u32 	%p2, %r1, 8;
	mad.lo.s32 	%r52, %r74, %r1, %r5;
	mul.wide.u32 	%rd9, %r52, 4;
	add.s64 	%rd10, %rd2, %rd9;
	ld.global.f32 	%f16, [%rd10];
	st.shared.f32 	[%r6], %f16;
	add.s64 	%rd11, %rd3, %rd9;
	ld.global.f32 	%f17, [%rd11];
	st.shared.f32 	[%r7], %f17;
	bar.sync 	0;
	mov.b32 	%r79, 0;
	@%p2 bra 	$L__BB0_5;
	mov.u32 	%r75, %r16;
	mov.u32 	%r76, %r15;
	mov.u32 	%r77, %r14;
$L__BB0_4:
	.pragma "nounroll";
	ld.shared.f32 	%f18, [%r76+-16];
	ld.shared.f32 	%f19, [%r75+-16];
	fma.rn.f32 	%f20, %f18, %f19, %f69;
	ld.shared.f32 	%f21, [%r76+-12];
	ld.shared.f32 	%f22, [%r75+-12];
	fma.rn.f32 	%f23, %f21, %f22, %f20;
	ld.shared.f32 	%f24, [%r76+-8];
	ld.shared.f32 	%f25, [%r75+-8];
	fma.rn.f32 	%f26, %f24, %f25, %f23;
	ld.shared.f32 	%f27, [%r76+-4];
	ld.shared.f32 	%f28, [%r75+-4];
	fma.rn.f32 	%f29, %f27, %f28, %f26;
	ld.shared.f32 	%f30, [%r76];
	ld.shared.f32 	%f31, [%r75];
	fma.rn.f32 	%f32, %f30, %f31, %f29;
	ld.shared.f32 	%f33, [%r76+4];
	ld.shared.f32 	%f34, [%r75+4];
	fma.rn.f32 	%f35, %f33, %f34, %f32;
	ld.shared.f32 	%f36, [%r76+8];
	ld.shared.f32 	%f37, [%r75+8];
	fma.rn.f32 	%f38, %f36, %f37, %f35;
	ld.shared.f32 	%f39, [%r76+12];
	ld.shared.f32 	%f40, [%r75+12];
	fma.rn.f32 	%f69, %f39, %f40, %f38;
	add.s32 	%r77, %r77, 8;
	add.s32 	%r76, %r76, 32;
	add.s32 	%r75, %r75, 32;
	setp.ne.s32 	%p3, %r77, 0;
	mov.u32 	%r79, %r11;
	@%p3 bra 	$L__BB0_4;
$L__BB0_5:
	setp.eq.s32 	%p4, %r8, 0;
	@%p4 bra 	$L__BB0_13;
	setp.lt.u32 	%p5, %r9, 3;
	@%p5 bra 	$L__BB0_8;
	add.s32 	%r53, %r79, %r3;
	shl.b32 	%r54, %r53, 2;
	add.s32 	%r56, %r35, %r54;
	ld.shared.f32 	%f42, [%r56];
	add.s32 	%r57, %r79, %r2;
	shl.b32 	%r58, %r57, 2;
	add.s32 	%r59, %r4, %r58;
	ld.shared.f32 	%f43, [%r59];
	fma.rn.f32 	%f44, %f42, %f43, %f69;
	ld.shared.f32 	%f45, [%r56+4];
	ld.shared.f32 	%f46, [%r59+4];
	fma.rn.f32 	%f47, %f45, %f46, %f44;
	ld.shared.f32 	%f48, [%r56+8];
	ld.shared.f32 	%f49, [%r59+8];
	fma.rn.f32 	%f50, %f48, %f49, %f47;
	ld.shared.f32 	%f51, [%r56+12];
	ld.shared.f32 	%f52, [%r59+12];
	fma.rn.f32 	%f69, %f51, %f52, %f50;
	add.s32 	%r79, %r79, 4;
$L__BB0_8:
	setp.eq.s32 	%p6, %r10, 0;
	@%p6 bra 	$L__BB0_13;
	setp.eq.s32 	%p7, %r10, 1;
	@%p7 bra 	$L__BB0_11;
	add.s32 	%r60, %r79, %r3;
	shl.b32 	%r61, %r60, 2;
	add.s32 	%r63, %r35, %r61;
	ld.shared.f32 	%f54, [%r63];
	add.s32 	%r64, %r79, %r2;
	shl.b32 	%r65, %r64, 2;
	add.s32 	%r66, %r4, %r65;
	ld.shared.f32 	%f55, [%r66];
	fma.rn.f32 	%f56, %f54, %f55, %f69;
	ld.shared.f32 	%f57, [%r63+4];
	ld.shared.f32 	%f58, [%r66+4];
	fma.rn.f32 	%f69, %f57, %f58, %f56;
	add.s32 	%r79, %r79, 2;
$L__BB0_11:
	setp.eq.s32 	%p8, %r12, 0;
	@%p8 bra 	$L__BB0_13;
	add.s32 	%r67, %r79, %r3;
	shl.b32 	%r68, %r67, 2;
	add.s32 	%r70, %r35, %r68;
	ld.shared.f32 	%f59, [%r70];
	add.s32 	%r71, %r79, %r2;
	shl.b32 	%r72, %r71, 2;
	add.s32 	%r73, %r4, %r72;
	ld.shared.f32 	%f60, [%r73];
	fma.rn.f32 	%f69, %f59, %f60, %f69;
$L__BB0_13:
	bar.sync 	0;
	st.global.f32 	[%rd1], %f69;
	add.s32 	%r74, %r74, 1;
	setp.ne.s32 	%p9, %r74, %r13;
	@%p9 bra 	$L__BB0_2;
$L__BB0_14:
	ret;

}


// ===== COMPILED SASS (sm_100) =====

	.target	sm_100

	.elftype	@"ET_EXEC"


//--------------------- .note.nv.tkinfo           --------------------------
	.section	.note.nv.tkinfo,"",@"SHT_NOTE"
	.sectionflags	@"SHF_NOTE_NV_TKINFO"
	.tkinfo
        /*0018*/ 	.word	0x00000002
        /*0030*/ 	.string	""
        /*0030*/ 	.string	"ptxas"
        /*0030*/ 	.string	"Cuda compilation tools, release 13.0, V13.0.88"
        /*0030*/ 	.string	"Build cuda_13.0.r13.0/compiler.36424714_0"
        /*0030*/ 	.string	"-arch sm_100 -m 64 "



//--------------------- .note.nv.cuinfo           --------------------------
	.section	.note.nv.cuinfo,"",@"SHT_NOTE"
	.sectionflags	@"SHF_NOTE_NV_CUINFO"
        /*0018*/ 	.short	0x0002
        /*001a*/ 	.short	0x0064
        /*001c*/ 	.short	0x0082
	.zero		2


//--------------------- .nv.info                  --------------------------
	.section	.nv.info,"",@"SHT_CUDA_INFO"
	.align	4


	//----- nvinfo : EIATTR_REGCOUNT
	.align		4
        /*0000*/ 	.byte	0x04, 0x2f
        /*0002*/ 	.short	(.L_1 - .L_0)
	.align		4
.L_0:
        /*0004*/ 	.word	index@(_Z9MyKernel2PfS_S_ii)
        /*0008*/ 	.word	0x0000001d


	//----- nvinfo : EIATTR_FRAME_SIZE
	.align		4
.L_1:
        /*000c*/ 	.byte	0x04, 0x11
        /*000e*/ 	.short	(.L_3 - .L_2)
	.align		4
.L_2:
        /*0010*/ 	.word	index@(_Z9MyKernel2PfS_S_ii)
        /*0014*/ 	.word	0x00000000


	//----- nvinfo : EIATTR_MIN_STACK_SIZE
	.align		4
.L_3:
        /*0018*/ 	.byte	0x04, 0x12
        /*001a*/ 	.short	(.L_5 - .L_4)
	.align		4
.L_4:
        /*001c*/ 	.word	index@(_Z9MyKernel2PfS_S_ii)
        /*0020*/ 	.word	0x00000000
.L_5:


//--------------------- .nv.compat                --------------------------
	.section	.nv.compat,"",@"SHT_CUDA_COMPAT_INFO"
	.align	4
        /*0000*/ 	.byte	0x02, 0x09, 0x00, 0x00, 0x02, 0x02, 0x01, 0x00, 0x02, 0x05, 0x05, 0x00, 0x03, 0x07, 0x01, 0x01
        /*0010*/ 	.byte	0x02, 0x03, 0x00, 0x00, 0x02, 0x06, 0x01, 0x00, 0x04, 0x0b, 0x08, 0x00, 0x09, 0x00, 0x00, 0x00
        /*0020*/ 	.byte	0x00, 0x00, 0x00, 0x00


//--------------------- .nv.info._Z9MyKernel2PfS_S_ii --------------------------
	.section	.nv.info._Z9MyKernel2PfS_S_ii,"",@"SHT_CUDA_INFO"
	.sectionflags	@""
	.align	4


	//----- nvinfo : EIATTR_CUDA_API_VERSION
	.align		4
        /*0000*/ 	.byte	0x04, 0x37
        /*0002*/ 	.short	(.L_7 - .L_6)
.L_6:
        /*0004*/ 	.word	0x00000082


	//----- nvinfo : EIATTR_KPARAM_INFO
	.align		4
.L_7:
        /*0008*/ 	.byte	0x04, 0x17
        /*000a*/ 	.short	(.L_9 - .L_8)
.L_8:
        /*000c*/ 	.word	0x00000000
        /*0010*/ 	.short	0x0004
        /*0012*/ 	.short	0x001c
        /*0014*/ 	.byte	0x00, 0xf0, 0x11, 0x00


	//----- nvinfo : EIATTR_KPARAM_INFO
	.align		4
.L_9:
        /*0018*/ 	.byte	0x04, 0x17
        /*001a*/ 	.short	(.L_11 - .L_10)
.L_10:
        /*001c*/ 	.word	0x00000000
        /*0020*/ 	.short	0x0003
        /*0022*/ 	.short	0x0018
        /*0024*/ 	.byte	0x00, 0xf0, 0x11, 0x00


	//----- nvinfo : EIATTR_KPARAM_INFO
	.align		4
.L_11:
        /*0028*/ 	.byte	0x04, 0x17
        /*002a*/ 	.short	(.L_13 - .L_12)
.L_12:
        /*002c*/ 	.word	0x00000000
        /*0030*/ 	.short	0x0002
        /*0032*/ 	.short	0x0010
        /*0034*/ 	.byte	0x00, 0xf5, 0x21, 0x00


	//----- nvinfo : EIATTR_KPARAM_INFO
	.align		4
.L_13:
        /*0038*/ 	.byte	0x04, 0x17
        /*003a*/ 	.short	(.L_15 - .L_14)
.L_14:
        /*003c*/ 	.word	0x00000000
        /*0040*/ 	.short	0x0001
        /*0042*/ 	.short	0x0008
        /*0044*/ 	.byte	0x00, 0xf5, 0x21, 0x00


	//----- nvinfo : EIATTR_KPARAM_INFO
	.align		4
.L_15:
        /*0048*/ 	.byte	0x04, 0x17
        /*004a*/ 	.short	(.L_17 - .L_16)
.L_16:
        /*004c*/ 	.word	0x00000000
        /*0050*/ 	.short	0x0000
        /*0052*/ 	.short	0x0000
        /*0054*/ 	.byte	0x00, 0xf5, 0x21, 0x00


	//----- nvinfo : EIATTR_SPARSE_MMA_MASK
	.align		4
.L_17:
        /*0058*/ 	.byte	0x03, 0x50
        /*005a*/ 	.short	0x0000


	//----- nvinfo : EIATTR_MAXREG_COUNT
	.align		4
        /*005c*/ 	.byte	0x03, 0x1b
        /*005e*/ 	.short	0x00ff


	//----- nvinfo : EIATTR_NUM_BARRIERS
	.align		4
        /*0060*/ 	.byte	0x02, 0x4c
        /*0062*/ 	.byte	0x01
	.zero		1


	//----- nvinfo : EIATTR_MERCURY_ISA_VERSION
	.align		4
        /*0064*/ 	.byte	0x03, 0x5f
        /*0066*/ 	.short	0x0101


	//----- nvinfo : EIATTR_VRC_CTA_INIT_COUNT
	.align		4
        /*0068*/ 	.byte	0x02, 0x4a
	.zero		1
	.zero		1


	//----- nvinfo : EIATTR_EXIT_INSTR_OFFSETS
	.align		4
        /*006c*/ 	.byte	0x04, 0x1c
        /*006e*/ 	.short	(.L_19 - .L_18)


	//   ....[0]....
.L_18:
        /*0070*/ 	.word	0x00000040


	//   ....[1]....
        /*0074*/ 	.word	0x00000990


	//----- nvinfo : EIATTR_CBANK_PARAM_SIZE
	.align		4
.L_19:
        /*0078*/ 	.byte	0x03, 0x19
        /*007a*/ 	.short	0x0020


	//----- nvinfo : EIATTR_PARAM_CBANK
	.align		4
        /*007c*/ 	.byte	0x04, 0x0a
        /*007e*/ 	.short	(.L_21 - .L_20)
	.align		4
.L_20:
        /*0080*/ 	.word	index@(.nv.constant0._Z9MyKernel2PfS_S_ii)
        /*0084*/ 	.short	0x0380
        /*0086*/ 	.short	0x0020


	//----- nvinfo : EIATTR_SW_WAR
	.align		4
.L_21:
        /*0088*/ 	.byte	0x04, 0x36
        /*008a*/ 	.short	(.L_23 - .L_22)
.L_22:
        /*008c*/ 	.word	0x00000008
.L_23:


//--------------------- .nv.callgraph             --------------------------
	.section	.nv.callgraph,"",@"SHT_CUDA_CALLGRAPH"
	.align	4
	.sectionentsize	8
	.align		4
        /*0000*/ 	.word	0x00000000
	.align		4
        /*0004*/ 	.word	0xffffffff
	.align		4
        /*0008*/ 	.word	0x00000000
	.align		4
        /*000c*/ 	.word	0xfffffffe
	.align		4
        /*0010*/ 	.word	0x00000000
	.align		4
        /*0014*/ 	.word	0xfffffffd
	.align		4
        /*0018*/ 	.word	0x00000000
	.align		4
        /*001c*/ 	.word	0xfffffffc


//--------------------- .text._Z9MyKernel2PfS_S_ii --------------------------
	.section	.text._Z9MyKernel2PfS_S_ii,"ax",@progbits
	.align	128
        .global         _Z9MyKernel2PfS_S_ii
        .type           _Z9MyKernel2PfS_S_ii,@function
        .size           _Z9MyKernel2PfS_S_ii,(.L_x_7 - _Z9MyKernel2PfS_S_ii)
        .other          _Z9MyKernel2PfS_S_ii,@"STO_CUDA_ENTRY STV_DEFAULT"
_Z9MyKernel2PfS_S_ii:
.text._Z9MyKernel2PfS_S_ii:
[----:B------:R-:W-:Y:S08]  /*0000*/  LDC R1, c[0x0][0x37c] ;  /* 0x0000df00ff017b82 */ /* 0x000ff00000000800 */
[----:B------:R-:W0:Y:S01]  /*0010*/  LDC R4, c[0x0][0x398] ;  /* 0x0000e600ff047b82 */ /* 0x000e220000000800 */
[----:B------:R-:W0:Y:S02]  /*0020*/  LDCU UR10, c[0x0][0x360] ;  /* 0x00006c00ff0a77ac */ /* 0x000e240008000800 */
[----:B0-----:R-:W-:-:S13]  /*0030*/  ISETP.LT.U32.AND P0, PT, R4, UR10, PT ;  /* 0x0000000a04007c0c */ /* 0x001fda000bf01070 */
[----:B------:R-:W-:Y:S05]  /*0040*/  @P0 EXIT ;  /* 0x000000000000094d */ /* 0x000fea0003800000 */
[----:B------:R-:W0:Y:S01]  /*0050*/  I2F.U32.RP R5, UR10 ;  /* 0x0000000a00057d06 */ /* 0x000e220008209000 */
[----:B------:R-:W1:Y:S01]  /*0060*/  S2R R0, SR_TID.Y ;  /* 0x0000000000007919 */ /* 0x000e620000002200 */
[----:B------:R-:W1:Y:S01]  /*0070*/  LDCU UR4, c[0x0][0x364] ;  /* 0x00006c80ff0477ac */ /* 0x000e620008000800 */
[----:B------:R-:W-:Y:S01]  /*0080*/  ISETP.NE.U32.AND P2, PT, RZ, UR10, PT ;  /* 0x0000000aff007c0c */ /* 0x000fe2000bf45070 */
[----:B------:R-:W-:Y:S01]  /*0090*/  HFMA2 R13, -RZ, RZ, 0, 0 ;  /* 0x00000000ff0d7431 */ /* 0x000fe200000001ff */
[----:B------:R-:W1:Y:S01]  /*00a0*/  S2R R7, SR_CTAID.Y ;  /* 0x0000000000077919 */ /* 0x000e620000002600 */
[----:B------:R-:W-:Y:S01]  /*00b0*/  ULOP3.LUT UR7, UR10, 0x7, URZ, 0xc0, !UPT ;  /* 0x000000070a077892 */ /* 0x000fe2000f8ec0ff */
[----:B------:R-:W-:Y:S01]  /*00c0*/  MOV R17, RZ ;  /* 0x000000ff00117202 */ /* 0x000fe20000000f00 */
[----:B------:R-:W-:Y:S01]  /*00d0*/  ULOP3.LUT UR6, UR10, 0xfffffff8, URZ, 0xc0, !UPT ;  /* 0xfffffff80a067892 */ /* 0x000fe2000f8ec0ff */
[----:B------:R-:W2:Y:S01]  /*00e0*/  S2R R10, SR_CgaCtaId ;  /* 0x00000000000a7919 */ /* 0x000ea20000008800 */
[----:B------:R-:W-:-:S02]  /*00f0*/  UIADD3 UR8, UPT, UPT, UR7, -0x1, URZ ;  /* 0xffffffff07087890 */ /* 0x000fc4000fffe0ff */
[----:B------:R-:W-:Y:S01]  /*0100*/  ULOP3.LUT UR9, UR10, 0x3, URZ, 0xc0, !UPT ;  /* 0x000000030a097892 */ /* 0x000fe2000f8ec0ff */
[----:B------:R-:W3:Y:S01]  /*0110*/  S2R R9, SR_TID.X ;  /* 0x0000000000097919 */ /* 0x000ee20000002100 */
[----:B------:R-:W-:Y:S01]  /*0120*/  ULOP3.LUT UR5, UR10, 0x7f8, URZ, 0xc0, !UPT ;  /* 0x000007f80a057892 */ /* 0x000fe2000f8ec0ff */
[----:B0-----:R-:W0:Y:S01]  /*0130*/  MUFU.RCP R5, R5 ;  /* 0x0000000500057308 */ /* 0x001e220000001000 */
[----:B------:R-:W4:Y:S01]  /*0140*/  LDCU.64 UR12, c[0x0][0x358] ;  /* 0x00006b00ff0c77ac */ /* 0x000f220008000a00 */
[----:B------:R-:W-:Y:S02]  /*0150*/  UIADD3 UR6, UPT, UPT, -UR6, URZ, URZ ;  /* 0x000000ff06067290 */ /* 0x000fe4000fffe1ff */
[----:B------:R-:W-:Y:S01]  /*0160*/  UISETP.GE.U32.AND UP0, UPT, UR8, 0x3, UPT ;  /* 0x000000030800788c */ /* 0x000fe2000bf06070 */
[----:B0-----:R-:W-:Y:S02]  /*0170*/  IADD3 R2, PT, PT, R5, 0xffffffe, RZ ;  /* 0x0ffffffe05027810 */ /* 0x001fe40007ffe0ff */
[----:B------:R-:W0:Y:S02]  /*0180*/  S2R R5, SR_CTAID.X ;  /* 0x0000000000057919 */ /* 0x000e240000002500 */
[----:B------:R5:W4:Y:S01]  /*0190*/  F2I.FTZ.U32.TRUNC.NTZ R3, R2 ;  /* 0x0000000200037305 */ /* 0x000b22000021f000 */
[----:B-1----:R-:W-:Y:S01]  /*01a0*/  IMAD R8, R7, UR4, R0 ;  /* 0x0000000407087c24 */ /* 0x002fe2000f8e0200 */
[----:B------:R-:W-:-:S04]  /*01b0*/  UIMAD UR4, UR10, UR4, URZ ;  /* 0x000000040a0472a4 */ /* 0x000fc8000f8e02ff */
[----:B------:R-:W-:Y:S01]  /*01c0*/  USHF.L.U32 UR4, UR4, 0x2, URZ ;  /* 0x0000000204047899 */ /* 0x000fe200080006ff */
[----:B-----5:R-:W-:Y:S02]  /*01d0*/  HFMA2 R2, -RZ, RZ, 0, 0 ;  /* 0x00000000ff027431 */ /* 0x020fe400000001ff */
[-C--:B---3--:R-:W-:Y:S02]  /*01e0*/  IMAD R8, R8, R4.reuse, R9 ;  /* 0x0000000408087224 */ /* 0x088fe400078e0209 */
[C---:B------:R-:W-:Y:S01]  /*01f0*/  IMAD R15, R9.reuse, R4, R0 ;  /* 0x00000004090f7224 */ /* 0x040fe200078e0200 */
[----:B------:R-:W-:Y:S02]  /*0200*/  LEA R16, R9, UR4, 0x2 ;  /* 0x0000000409107c11 */ /* 0x000fe4000f8e10ff */
[----:B----4-:R-:W-:-:S05]  /*0210*/  IADD3 R11, PT, PT, RZ, -R3, RZ ;  /* 0x80000003ff0b7210 */ /* 0x010fca0007ffe0ff */
[----:B------:R-:W-:-:S04]  /*0220*/  IMAD R11, R11, UR10, RZ ;  /* 0x0000000a0b0b7c24 */ /* 0x000fc8000f8e02ff */
[----:B------:R-:W-:-:S06]  /*0230*/  IMAD.HI.U32 R3, R3, R11, R2 ;  /* 0x0000000b03037227 */ /* 0x000fcc00078e0002 */
[----:B------:R-:W-:Y:S02]  /*0240*/  IMAD.HI.U32 R18, R3, R4, RZ ;  /* 0x0000000403127227 */ /* 0x000fe400078e00ff */
[----:B------:R-:W1:Y:S02]  /*0250*/  LDC.64 R2, c[0x0][0x390] ;  /* 0x0000e400ff027b82 */ /* 0x000e640000000a00 */
[----:B------:R-:W-:Y:S02]  /*0260*/  IMAD.MOV R11, RZ, RZ, -R18 ;  /* 0x000000ffff0b7224 */ /* 0x000fe400078e0a12 */
[----:B0-----:R-:W-:Y:S02]  /*0270*/  IMAD R5, R5, UR10, R8 ;  /* 0x0000000a05057c24 */ /* 0x001fe4000f8e0208 */
[----:B------:R-:W-:Y:S01]  /*0280*/  IMAD R6, R11, UR10, R4 ;  /* 0x0000000a0b067c24 */ /* 0x000fe2000f8e0204 */
[----:B------:R-:W-:-:S04]  /*0290*/  MOV R11, 0x400 ;  /* 0x00000400000b7802 */ /* 0x000fc80000000f00 */
[----:B------:R-:W-:Y:S02]  /*02a0*/  ISETP.GE.U32.AND P0, PT, R6, UR10, PT ;  /* 0x0000000a06007c0c */ /* 0x000fe4000bf06070 */
[----:B--2---:R-:W-:Y:S01]  /*02b0*/  LEA R11, R10, R11, 0x18 ;  /* 0x0000000b0a0b7211 */ /* 0x004fe200078ec0ff */
[----:B------:R-:W-:-:S03]  /*02c0*/  IMAD R10, R0, R4, R9 ;  /* 0x00000004000a7224 */ /* 0x000fc600078e0209 */
[-C--:B------:R-:W-:Y:S01]  /*02d0*/  LEA R14, R0, R11.reuse, 0x2 ;  /* 0x0000000b000e7211 */ /* 0x080fe200078e10ff */
[----:B------:R-:W-:Y:S01]  /*02e0*/  VIADD R12, R11, UR4 ;  /* 0x000000040b0c7c36 */ /* 0x000fe20008000000 */
[----:B------:R-:W-:Y:S02]  /*02f0*/  LEA R10, R10, R11, 0x2 ;  /* 0x0000000b0a0a7211 */ /* 0x000fe400078e10ff */
[----:B------:R-:W-:Y:S02]  /*0300*/  IADD3 R14, PT, PT, R14, 0x10, RZ ;  /* 0x000000100e0e7810 */ /* 0x000fe40007ffe0ff */
[----:B------:R-:W-:Y:S01]  /*0310*/  LEA R15, R15, R12, 0x2 ;  /* 0x0000000c0f0f7211 */ /* 0x000fe200078e10ff */
[----:B------:R-:W-:Y:S01]  /*0320*/  @P0 VIADD R18, R18, 0x1 ;  /* 0x0000000112120836 */ /* 0x000fe20000000000 */
[----:B------:R-:W-:Y:S01]  /*0330*/  @P0 IADD3 R6, PT, PT, R6, -UR10, RZ ;  /* 0x8000000a06060c10 */ /* 0x000fe2000fffe0ff */
[----:B-1----:R-:W-:Y:S01]  /*0340*/  IMAD.WIDE R2, R5, 0x4, R2 ;  /* 0x0000000405027825 */ /* 0x002fe200078e0202 */
[----:B------:R-:W-:-:S02]  /*0350*/  IADD3 R16, PT, PT, R16, 0x10, R11 ;  /* 0x0000001010107810 */ /* 0x000fc40007ffe00b */
[----:B------:R-:W-:-:S13]  /*0360*/  ISETP.GE.U32.AND P1, PT, R6, UR10, PT ;  /* 0x0000000a06007c0c */ /* 0x000fda000bf26070 */
[----:B------:R-:W-:Y:S02]  /*0370*/  @P1 IADD3 R18, PT, PT, R18, 0x1, RZ ;  /* 0x0000000112121810 */ /* 0x000fe40007ffe0ff */
[----:B------:R-:W-:-:S04]  /*0380*/  @!P2 LOP3.LUT R18, RZ, UR10, RZ, 0x33, !PT ;  /* 0x0000000aff12ac12 */ /* 0x000fc8000f8e33ff */
[----:B------:R-:W-:-:S07]  /*0390*/  VIMNMX.U32 R18, PT, PT, R18, 0x1, !PT ;  /* 0x0000000112127848 */ /* 0x000fce0007fe0000 */
.L_x_5:
[----:B0-----:R-:W0:Y:S01]  /*03a0*/  LDC.64 R6, c[0x0][0x380] ;  /* 0x0000e000ff067b82 */ /* 0x001e220000000a00 */
[----:B------:R-:W-:-:S07]  /*03b0*/  IMAD R19, R13, UR10, R8 ;  /* 0x0000000a0d137c24 */ /* 0x000fce000f8e0208 */
[----:B-1----:R-:W1:Y:S01]  /*03c0*/  LDC.64 R4, c[0x0][0x388] ;  /* 0x0000e200ff047b82 */ /* 0x002e620000000a00 */
[----:B0-----:R-:W-:-:S06]  /*03d0*/  IMAD.WIDE.U32 R6, R19, 0x4, R6 ;  /* 0x0000000413067825 */ /* 0x001fcc00078e0006 */
[----:B------:R-:W2:Y:S01]  /*03e0*/  LDG.E R7, desc[UR12][R6.64] ;  /* 0x0000000c06077981 */ /* 0x000ea2000c1e1900 */
[----:B-1----:R-:W-:-:S06]  /*03f0*/  IMAD.WIDE.U32 R4, R19, 0x4, R4 ;  /* 0x0000000413047825 */ /* 0x002fcc00078e0004 */
[----:B------:R-:W3:Y:S01]  /*0400*/  LDG.E R4, desc[UR12][R4.64] ;  /* 0x0000000c04047981 */ /* 0x000ee2000c1e1900 */
[----:B------:R-:W-:Y:S01]  /*0410*/  UISETP.GE.U32.AND UP1, UPT, UR10, 0x8, UPT ;  /* 0x000000080a00788c */ /* 0x000fe2000bf26070 */
[----:B------:R-:W-:Y:S01]  /*0420*/  IADD3 R13, PT, PT, R13, 0x1, RZ ;  /* 0x000000010d0d7810 */ /* 0x000fe20007ffe0ff */
[----:B------:R-:W-:-:S03]  /*0430*/  UMOV UR4, URZ ;  /* 0x000000ff00047c82 */ /* 0x000fc60008000000 */
[----:B------:R-:W-:Y:S01]  /*0440*/  ISETP.NE.AND P0, PT, R13, R18, PT ;  /* 0x000000120d00720c */ /* 0x000fe20003f05270 */
[----:B--2---:R0:W-:Y:S04]  /*0450*/  STS [R10], R7 ;  /* 0x000000070a007388 */ /* 0x0041e80000000800 */
[----:B---3--:R0:W-:Y:S01]  /*0460*/  STS [R15], R4 ;  /* 0x000000040f007388 */ /* 0x0081e20000000800 */
[----:B------:R-:W-:Y:S06]  /*0470*/  BAR.SYNC.DEFER_BLOCKING 0x0 ;  /* 0x0000000000007b1d */ /* 0x000fec0000010000 */
[----:B------:R-:W-:Y:S05]  /*0480*/  BRA.U !UP1, `(.L_x_0) ;  /* 0x0000000109847547 */ /* 0x000fea000b800000 */
[----:B0-----:R-:W-:Y:S01]  /*0490*/  IMAD.MOV.U32 R4, RZ, RZ, R16 ;  /* 0x000000ffff047224 */ /* 0x001fe200078e0010 */
[----:B------:R-:W-:Y:S01]  /*04a0*/  MOV R5, R14 ;  /* 0x0000000e00057202 */ /* 0x000fe20000000f00 */
[----:B------:R-:W-:-:S06]  /*04b0*/  UMOV UR4, UR6 ;  /* 0x0000000600047c82 */ /* 0x000fcc0008000000 */
.L_x_1:
[----:B------:R-:W-:Y:S01]  /*04c0*/  LDS R22, [R5+-0x10] ;  /* 0xfffff00005167984 */ /* 0x000fe20000000800 */
[----:B------:R-:W-:-:S03]  /*04d0*/  UIADD3 UR4, UPT, UPT, UR4, 0x8, URZ ;  /* 0x0000000804047890 */ /* 0x000fc6000fffe0ff */
[----:B------:R-:W0:Y:S01]  /*04e0*/  LDS R21, [R4+-0x10] ;  /* 0xfffff00004157984 */ /* 0x000e220000000800 */
[----:B------:R-:W-:-:S03]  /*04f0*/  UISETP.NE.AND UP1, UPT, UR4, URZ, UPT ;  /* 0x000000ff0400728c */ /* 0x000fc6000bf25270 */
[----:B------:R-:W-:Y:S04]  /*0500*/  LDS R24, [R5+-0xc] ;  /* 0xfffff40005187984 */ /* 0x000fe80000000800 */
[----:B------:R-:W1:Y:S04]  /*0510*/  LDS R23, [R4+-0xc] ;  /* 0xfffff40004177984 */ /* 0x000e680000000800 */
[----:B------:R-:W-:Y:S04]  /*0520*/  LDS R20, [R5+-0x8] ;  /* 0xfffff80005147984 */ /* 0x000fe80000000800 */
[----:B------:R-:W2:Y:S04]  /*0530*/  LDS R19, [R4+-0x8] ;  /* 0xfffff80004137984 */ /* 0x000ea80000000800 */
[----:B------:R-:W-:Y:S04]  /*0540*/  LDS R6, [R5+-0x4] ;  /* 0xfffffc0005067984 */ /* 0x000fe80000000800 */
[----:B------:R-:W3:Y:S04]  /*0550*/  LDS R7, [R4+-0x4] ;  /* 0xfffffc0004077984 */ /* 0x000ee80000000800 */
[----:B------:R-:W-:Y:S04]  /*0560*/  LDS R26, [R5+0x8] ;  /* 0x00000800051a7984 */ /* 0x000fe80000000800 */
[----:B------:R-:W-:Y:S01]  /*0570*/  LDS R25, [R4+0x8] ;  /* 0x0000080004197984 */ /* 0x000fe20000000800 */
[----:B0-----:R-:W-:-:S03]  /*0580*/  FFMA R21, R22, R21, R17 ;  /* 0x0000001516157223 */ /* 0x001fc60000000011 */
[----:B------:R-:W-:Y:S04]  /*0590*/  LDS R22, [R5] ;  /* 0x0000000005167984 */ /* 0x000fe80000000800 */
[----:B------:R-:W0:Y:S01]  /*05a0*/  LDS R17, [R4] ;  /* 0x0000000004117984 */ /* 0x000e220000000800 */
[----:B-1----:R-:W-:-:S03]  /*05b0*/  FFMA R23, R24, R23, R21 ;  /* 0x0000001718177223 */ /* 0x002fc60000000015 */
[----:B------:R-:W-:Y:S04]  /*05c0*/  LDS R21, [R5+0x4] ;  /* 0x0000040005157984 */ /* 0x000fe80000000800 */
[----:B------:R-:W1:Y:S01]  /*05d0*/  LDS R24, [R4+0x4] ;  /* 0x0000040004187984 */ /* 0x000e620000000800 */
[----:B--2---:R-:W-:-:S03]  /*05e0*/  FFMA R23, R20, R19, R23 ;  /* 0x0000001314177223 */ /* 0x004fc60000000017 */
[----:B------:R2:W-:Y:S04]  /*05f0*/  LDS R19, [R5+0xc] ;  /* 0x00000c0005137984 */ /* 0x0005e80000000800 */
[----:B------:R4:W5:Y:S01]  /*0600*/  LDS R20, [R4+0xc] ;  /* 0x00000c0004147984 */ /* 0x0009620000000800 */
[----:B---3--:R-:W-:Y:S01]  /*0610*/  FFMA R7, R6, R7, R23 ;  /* 0x0000000706077223 */ /* 0x008fe20000000017 */
[----:B--2---:R-:W-:Y:S02]  /*0620*/  IADD3 R5, PT, PT, R5, 0x20, RZ ;  /* 0x0000002005057810 */ /* 0x004fe40007ffe0ff */
[----:B----4-:R-:W-:Y:S01]  /*0630*/  IADD3 R4, PT, PT, R4, 0x20, RZ ;  /* 0x0000002004047810 */ /* 0x010fe20007ffe0ff */
[----:B0-----:R-:W-:-:S04]  /*0640*/  FFMA R22, R22, R17, R7 ;  /* 0x0000001116167223 */ /* 0x001fc80000000007 */
[----:B-1----:R-:W-:-:S04]  /*0650*/  FFMA R21, R21, R24, R22 ;  /* 0x0000001815157223 */ /* 0x002fc80000000016 */
[----:B------:R-:W-:-:S04]  /*0660*/  FFMA R26, R26, R25, R21 ;  /* 0x000000191a1a7223 */ /* 0x000fc80000000015 */
[----:B-----5:R-:W-:Y:S01]  /*0670*/  FFMA R17, R19, R20, R26 ;  /* 0x0000001413117223 */ /* 0x020fe2000000001a */
[----:B------:R-:W-:Y:S06]  /*0680*/  BRA.U UP1, `(.L_x_1) ;  /* 0xfffffffd018c7547 */ /* 0x000fec000b83ffff */
[----:B------:R-:W-:-:S05]  /*0690*/  UMOV UR4, UR5 ;  /* 0x0000000500047c82 */ /* 0x000fca0008000000 */
.L_x_0:
[----:B------:R-:W-:-:S09]  /*06a0*/  UISETP.NE.AND UP1, UPT, UR7, URZ, UPT ;  /* 0x000000ff0700728c */ /* 0x000fd2000bf25270 */
[----:B------:R-:W-:Y:S05]  /*06b0*/  BRA.U !UP1, `(.L_x_2) ;  /* 0x0000000109a87547 */ /* 0x000fea000b800000 */
[----:B------:R-:W-:Y:S01]  /*06c0*/  UISETP.NE.AND UP1, UPT, UR9, URZ, UPT ;  /* 0x000000ff0900728c */ /* 0x000fe2000bf25270 */
[----:B------:R-:W-:Y:S10]  /*06d0*/  BRA.U !UP0, `(.L_x_3) ;  /* 0x0000000108447547 */ /* 0x000ff4000b800000 */
[----:B0-----:R-:W-:Y:S01]  /*06e0*/  VIADD R4, R0, UR4 ;  /* 0x0000000400047c36 */ /* 0x001fe20008000000 */
[----:B------:R-:W-:Y:S01]  /*06f0*/  IADD3 R5, PT, PT, R9, UR4, RZ ;  /* 0x0000000409057c10 */ /* 0x000fe2000fffe0ff */
[----:B------:R-:W-:-:S03]  /*0700*/  UIADD3 UR4, UPT, UPT, UR4, 0x4, URZ ;  /* 0x0000000404047890 */ /* 0x000fc6000fffe0ff */
[----:B------:R-:W-:Y:S02]  /*0710*/  LEA R4, R4, R11, 0x2 ;  /* 0x0000000b04047211 */ /* 0x000fe400078e10ff */
[----:B------:R-:W-:-:S03]  /*0720*/  LEA R5, R5, R12, 0x2 ;  /* 0x0000000c05057211 */ /* 0x000fc600078e10ff */
[----:B------:R-:W-:Y:S04]  /*0730*/  LDS R6, [R4] ;  /* 0x0000000004067984 */ /* 0x000fe80000000800 */
[----:B------:R-:W0:Y:S04]  /*0740*/  LDS R7, [R5] ;  /* 0x0000000005077984 */ /* 0x000e280000000800 */
[----:B------:R-:W-:Y:S04]  /*0750*/  LDS R19, [R4+0x4] ;  /* 0x0000040004137984 */ /* 0x000fe80000000800 */
[----:B------:R-:W1:Y:S04]  /*0760*/  LDS R20, [R5+0x4] ;  /* 0x0000040005147984 */ /* 0x000e680000000800 */
[----:B------:R-:W-:Y:S04]  /*0770*/  LDS R21, [R4+0x8] ;  /* 0x0000080004157984 */ /* 0x000fe80000000800 */
[----:B------:R-:W2:Y:S04]  /*0780*/  LDS R22, [R5+0x8] ;  /* 0x0000080005167984 */ /* 0x000ea80000000800 */
[----:B------:R-:W-:Y:S04]  /*0790*/  LDS R23, [R4+0xc] ;  /* 0x00000c0004177984 */ /* 0x000fe80000000800 */
[----:B------:R-:W3:Y:S01]  /*07a0*/  LDS R24, [R5+0xc] ;  /* 0x00000c0005187984 */ /* 0x000ee20000000800 */
[----:B0-----:R-:W-:-:S04]  /*07b0*/  FFMA R6, R6, R7, R17 ;  /* 0x0000000706067223 */ /* 0x001fc80000000011 */
[----:B-1----:R-:W-:-:S04]  /*07c0*/  FFMA R6, R19, R20, R6 ;  /* 0x0000001413067223 */ /* 0x002fc80000000006 */
[----:B--2---:R-:W-:-:S04]  /*07d0*/  FFMA R6, R21, R22, R6 ;  /* 0x0000001615067223 */ /* 0x004fc80000000006 */
[----:B---3--:R-:W-:-:S07]  /*07e0*/  FFMA R17, R23, R24, R6 ;  /* 0x0000001817117223 */ /* 0x008fce0000000006 */
.L_x_3:
[----:B------:R-:W-:Y:S05]  /*07f0*/  BRA.U !UP1, `(.L_x_2) ;  /* 0x0000000109587547 */ /* 0x000fea000b800000 */
[----:B------:R-:W-:Y:S02]  /*0800*/  UISETP.NE.AND UP1, UPT, UR9, 0x1, UPT ;  /* 0x000000010900788c */ /* 0x000fe4000bf25270 */
[----:B------:R-:W-:-:S07]  /*0810*/  ULOP3.LUT UP2, URZ, UR10, 0x1, URZ, 0xc0, !UPT ;  /* 0x000000010aff7892 */ /* 0x000fce000f84c0ff */
[----:B------:R-:W-:Y:S05]  /*0820*/  BRA.U !UP1, `(.L_x_4) ;  /* 0x00000001092c7547 */ /* 0x000fea000b800000 */
        /* <DEDUP_REMOVED lines=8> */
[----:B------:R-:W1:Y:S01]  /*08b0*/  LDS R20, [R5+0x4] ;  /* 0x0000040005147984 */ /* 0x000e620000000800 */
[----:B0-----:R-:W-:-:S04]  /*08c0*/  FFMA R6, R6, R7, R17 ;  /* 0x0000000706067223 */ /* 0x001fc80000000011 */
[----:B-1----:R-:W-:-:S07]  /*08d0*/  FFMA R17, R19, R20, R6 ;  /* 0x0000001413117223 */ /* 0x002fce0000000006 */
.L_x_4:
[----:B------:R-:W-:Y:S05]  /*08e0*/  BRA.U !UP2, `(.L_x_2) ;  /* 0x000000010a1c7547 */ /* 0x000fea000b800000 */
[----:B0-----:R-:W-:Y:S01]  /*08f0*/  VIADD R4, R0, UR4 ;  /* 0x0000000400047c36 */ /* 0x001fe20008000000 */
[----:B------:R-:W-:-:S04]  /*0900*/  IADD3 R5, PT, PT, R9, UR4, RZ ;  /* 0x0000000409057c10 */ /* 0x000fc8000fffe0ff */
[----:B------:R-:W-:Y:S02]  /*0910*/  LEA R4, R4, R11, 0x2 ;  /* 0x0000000b04047211 */ /* 0x000fe400078e10ff */
[----:B------:R-:W-:-:S04]  /*0920*/  LEA R5, R5, R12, 0x2 ;  /* 0x0000000c05057211 */ /* 0x000fc800078e10ff */
[----:B------:R-:W-:Y:S04]  /*0930*/  LDS R4, [R4] ;  /* 0x0000000004047984 */ /* 0x000fe80000000800 */
[----:B------:R-:W0:Y:S02]  /*0940*/  LDS R5, [R5] ;  /* 0x0000000005057984 */ /* 0x000e240000000800 */
[----:B0-----:R-:W-:-:S07]  /*0950*/  FFMA R17, R4, R5, R17 ;  /* 0x0000000504117223 */ /* 0x001fce0000000011 */
.L_x_2:
[----:B------:R-:W-:Y:S06]  /*0960*/  BAR.SYNC.DEFER_BLOCKING 0x0 ;  /* 0x0000000000007b1d */ /* 0x000fec0000010000 */
[----:B------:R1:W-:Y:S01]  /*0970*/  STG.E desc[UR12][R2.64], R17 ;  /* 0x0000001102007986 */ /* 0x0003e2000c10190c */
[----:B------:R-:W-:Y:S05]  /*0980*/  @P0 BRA `(.L_x_5) ;  /* 0xfffffff800840947 */ /* 0x000fea000383ffff */
[----:B------:R-:W-:Y:S05]  /*0990*/  EXIT ;  /* 0x000000000000794d */ /* 0x000fea0003800000 */
.L_x_6:
[----:B------:R-:W-:-:S00]  /*09a0*/  BRA `(.L_x_6) ;  /* 0xfffffffc00fc7947 */ /* 0x000fc0000383ffff */
[----:B------:R-:W-:-:S00]  /*09b0*/  NOP ;  /* 0x0000000000007918 */ /* 0x000fc00000000000 */
        /* <DEDUP_REMOVED lines=12> */
.L_x_7:


//--------------------- .nv.shared._Z9MyKernel2PfS_S_ii --------------------------
	.section	.nv.shared._Z9MyKernel2PfS_S_ii,"aw",@nobits
	.sectionflags	@""
	.align	16
	.zero		1024


//--------------------- .nv.shared.reserved.0     --------------------------
	.section	.nv.shared.reserved.0,"aw",@nobits
	.weak		__nv_reservedSMEM_offset_0_alias
	.size		__nv_reservedSMEM_offset_0_alias, 0, 64
	.other		__nv_reservedSMEM_offset_0_alias,@"STO_CUDA_RESERVED_SHARED STV_DEFAULT"
__nv_reservedSMEM_offset_0_alias:
	.zero		0
	.zero		64


//--------------------- .nv.constant0._Z9MyKernel2PfS_S_ii --------------------------
	.section	.nv.constant0._Z9MyKernel2PfS_S_ii,"a",@progbits
	.sectionflags	@""
	.align	4
.nv.constant0._Z9MyKernel2PfS_S_ii:
	.zero		928


//--------------------- SYMBOLS --------------------------

	.type		.nv.reservedSmem.offset0,@object
	.size		.nv.reservedSmem.offset0,0x4
	.type		.nv.reservedSmem.cap,@object
	.size		.nv.reservedSmem.cap,0x4
